//
// Generated by NVIDIA NVVM Compiler
//
// Compiler Build ID: CL-36424714
// Cuda compilation tools, release 13.0, V13.0.88
// Based on NVVM 20.0.0
//

.version 9.0
.target sm_100
.address_size 64

	// .globl	_Z14create_elementPfffii

.visible .entry _Z14create_elementPfffii(
	.param .u64 .ptr .align 1 _Z14create_elementPfffii_param_0,
	.param .f32 _Z14create_elementPfffii_param_1,
	.param .f32 _Z14create_elementPfffii_param_2,
	.param .u32 _Z14create_elementPfffii_param_3,
	.param .u32 _Z14create_elementPfffii_param_4
)
{
	.reg .pred 	%p<2>;
	.reg .b32 	%r<6>;
	.reg .b32 	%f<8>;
	.reg .b64 	%rd<7>;

	ld.param.u64 	%rd1, [_Z14create_elementPfffii_param_0];
	ld.param.f32 	%f1, [_Z14create_elementPfffii_param_1];
	ld.param.f32 	%f2, [_Z14create_elementPfffii_param_2];
	ld.param.u32 	%r2, [_Z14create_elementPfffii_param_3];
	ld.param.u32 	%r3, [_Z14create_elementPfffii_param_4];
	mov.u32 	%r1, %tid.x;
	setp.ge.s32 	%p1, %r1, %r3;
	@%p1 bra 	$L__BB0_2;
	cvta.to.global.u64 	%rd2, %rd1;
	cvt.rn.f32.u32 	%f3, %r3;
	div.rn.f32 	%f4, %f1, %f3;
	div.rn.f32 	%f5, %f2, %f4;
	mul.lo.s32 	%r4, %r2, %r1;
	mul.lo.s32 	%r5, %r4, %r2;
	mul.wide.s32 	%rd3, %r5, 4;
	add.s64 	%rd4, %rd2, %rd3;
	st.global.f32 	[%rd4], %f5;
	neg.f32 	%f6, %f2;
	div.rn.f32 	%f7, %f6, %f4;
	st.global.f32 	[%rd4+4], %f7;
	mul.wide.s32 	%rd5, %r2, 4;
	add.s64 	%rd6, %rd4, %rd5;
	st.global.f32 	[%rd6], %f7;
	st.global.f32 	[%rd6+4], %f5;
$L__BB0_2:
	ret;

}


// ===== COMPILED SASS (sm_100) =====

	.target	sm_100

	.elftype	@"ET_EXEC"


//--------------------- .note.nv.tkinfo           --------------------------
	.section	.note.nv.tkinfo,"",@"SHT_NOTE"
	.sectionflags	@"SHF_NOTE_NV_TKINFO"
	.tkinfo
        /*0018*/ 	.word	0x00000002
        /*0030*/ 	.string	""
        /*0030*/ 	.string	"ptxas"
        /*0030*/ 	.string	"Cuda compilation tools, release 13.0, V13.0.88"
        /*0030*/ 	.string	"Build cuda_13.0.r13.0/compiler.36424714_0"
        /*0030*/ 	.string	"-arch sm_100 -m 64 "



//--------------------- .note.nv.cuinfo           --------------------------
	.section	.note.nv.cuinfo,"",@"SHT_NOTE"
	.sectionflags	@"SHF_NOTE_NV_CUINFO"
        /*0018*/ 	.short	0x0002
        /*001a*/ 	.short	0x0064
        /*001c*/ 	.short	0x0082
	.zero		2


//--------------------- .nv.info                  --------------------------
	.section	.nv.info,"",@"SHT_CUDA_INFO"
	.align	4


	//----- nvinfo : EIATTR_REGCOUNT
	.align		4
        /*0000*/ 	.byte	0x04, 0x2f
        /*0002*/ 	.short	(.L_1 - .L_0)
	.align		4
.L_0:
        /*0004*/ 	.word	index@(_Z14create_elementPfffii)
        /*0008*/ 	.word	0x00000013


	//----- nvinfo : EIATTR_FRAME_SIZE
	.align		4
.L_1:
        /*000c*/ 	.byte	0x04, 0x11
        /*000e*/ 	.short	(.L_3 - .L_2)
	.align		4
.L_2:
        /*0010*/ 	.word	index@($__internal_0_$__cuda_sm3x_div_rn_noftz_f32_slowpath)
        /*0014*/ 	.word	0x00000000


	//----- nvinfo : EIATTR_FRAME_SIZE
	.align		4
.L_3:
        /*0018*/ 	.byte	0x04, 0x11
        /*001a*/ 	.short	(.L_5 - .L_4)
	.align		4
.L_4:
        /*001c*/ 	.word	index@(_Z14create_elementPfffii)
        /*0020*/ 	.word	0x00000000


	//----- nvinfo : EIATTR_MIN_STACK_SIZE
	.align		4
.L_5:
        /*0024*/ 	.byte	0x04, 0x12
        /*0026*/ 	.short	(.L_7 - .L_6)
	.align		4
.L_6:
        /*0028*/ 	.word	index@(_Z14create_elementPfffii)
        /*002c*/ 	.word	0x00000000
.L_7:


//--------------------- .nv.compat                --------------------------
	.section	.nv.compat,"",@"SHT_CUDA_COMPAT_INFO"
	.align	4
        /*0000*/ 	.byte	0x02, 0x09, 0x00, 0x00, 0x02, 0x02, 0x01, 0x00, 0x02, 0x05, 0x05, 0x00, 0x03, 0x07, 0x01, 0x01
        /*0010*/ 	.byte	0x02, 0x03, 0x00, 0x00, 0x02, 0x06, 0x01, 0x00, 0x04, 0x0b, 0x08, 0x00, 0x01, 0x00, 0x00, 0x00
        /*0020*/ 	.byte	0x00, 0x00, 0x00, 0x00


//--------------------- .nv.info._Z14create_elementPfffii --------------------------
	.section	.nv.info._Z14create_elementPfffii,"",@"SHT_CUDA_INFO"
	.sectionflags	@""
	.align	4


	//----- nvinfo : EIATTR_CUDA_API_VERSION
	.align		4
        /*0000*/ 	.byte	0x04, 0x37
        /*0002*/ 	.short	(.L_9 - .L_8)
.L_8:
        /*0004*/ 	.word	0x00000082


	//----- nvinfo : EIATTR_KPARAM_INFO
	.align		4
.L_9:
        /*0008*/ 	.byte	0x04, 0x17
        /*000a*/ 	.short	(.L_11 - .L_10)
.L_10:
        /*000c*/ 	.word	0x00000000
        /*0010*/ 	.short	0x0004
        /*0012*/ 	.short	0x0014
        /*0014*/ 	.byte	0x00, 0xf0, 0x11, 0x00


	//----- nvinfo : EIATTR_KPARAM_INFO
	.align		4
.L_11:
        /*0018*/ 	.byte	0x04, 0x17
        /*001a*/ 	.short	(.L_13 - .L_12)
.L_12:
        /*001c*/ 	.word	0x00000000
        /*0020*/ 	.short	0x0003
        /*0022*/ 	.short	0x0010
        /*0024*/ 	.byte	0x00, 0xf0, 0x11, 0x00


	//----- nvinfo : EIATTR_KPARAM_INFO
	.align		4
.L_13:
        /*0028*/ 	.byte	0x04, 0x17
        /*002a*/ 	.short	(.L_15 - .L_14)
.L_14:
        /*002c*/ 	.word	0x00000000
        /*0030*/ 	.short	0x0002
        /*0032*/ 	.short	0x000c
        /*0034*/ 	.byte	0x00, 0xf0, 0x11, 0x00


	//----- nvinfo : EIATTR_KPARAM_INFO
	.align		4
.L_15:
        /*0038*/ 	.byte	0x04, 0x17
        /*003a*/ 	.short	(.L_17 - .L_16)
.L_16:
        /*003c*/ 	.word	0x00000000
        /*0040*/ 	.short	0x0001
        /*0042*/ 	.short	0x0008
        /*0044*/ 	.byte	0x00, 0xf0, 0x11, 0x00


	//----- nvinfo : EIATTR_KPARAM_INFO
	.align		4
.L_17:
        /*0048*/ 	.byte	0x04, 0x17
        /*004a*/ 	.short	(.L_19 - .L_18)
.L_18:
        /*004c*/ 	.word	0x00000000
        /*0050*/ 	.short	0x0000
        /*0052*/ 	.short	0x0000
        /*0054*/ 	.byte	0x00, 0xf5, 0x21, 0x00


	//----- nvinfo : EIATTR_SPARSE_MMA_MASK
	.align		4
.L_19:
        /*0058*/ 	.byte	0x03, 0x50
        /*005a*/ 	.short	0x0000


	//----- nvinfo : EIATTR_MAXREG_COUNT
	.align		4
        /*005c*/ 	.byte	0x03, 0x1b
        /*005e*/ 	.short	0x00ff


	//----- nvinfo : EIATTR_MERCURY_ISA_VERSION
	.align		4
        /*0060*/ 	.byte	0x03, 0x5f
        /*0062*/ 	.short	0x0101


	//----- nvinfo : EIATTR_VRC_CTA_INIT_COUNT
	.align		4
        /*0064*/ 	.byte	0x02, 0x4a
	.zero		1
	.zero		1


	//----- nvinfo : EIATTR_EXIT_INSTR_OFFSETS
	.align		4
        /*0068*/ 	.byte	0x04, 0x1c
        /*006a*/ 	.short	(.L_21 - .L_20)


	//   ....[0]....
.L_20:
        /*006c*/ 	.word	0x00000040


	//   ....[1]....
        /*0070*/ 	.word	0x000003d0


	//----- nvinfo : EIATTR_CRS_STACK_SIZE
	.align		4
.L_21:
        /*0074*/ 	.byte	0x04, 0x1e
        /*0076*/ 	.short	(.L_23 - .L_22)
.L_22:
        /*0078*/ 	.word	0x00000000


	//----- nvinfo : EIATTR_CBANK_PARAM_SIZE
	.align		4
.L_23:
        /*007c*/ 	.byte	0x03, 0x19
        /*007e*/ 	.short	0x0018


	//----- nvinfo : EIATTR_PARAM_CBANK
	.align		4
        /*0080*/ 	.byte	0x04, 0x0a
        /*0082*/ 	.short	(.L_25 - .L_24)
	.align		4
.L_24:
        /*0084*/ 	.word	index@(.nv.constant0._Z14create_elementPfffii)
        /*0088*/ 	.short	0x0380
        /*008a*/ 	.short	0x0018


	//----- nvinfo : EIATTR_SW_WAR
	.align		4
.L_25:
        /*008c*/ 	.byte	0x04, 0x36
        /*008e*/ 	.short	(.L_27 - .L_26)
.L_26:
        /*0090*/ 	.word	0x00000008
.L_27:


//--------------------- .nv.callgraph             --------------------------
	.section	.nv.callgraph,"",@"SHT_CUDA_CALLGRAPH"
	.align	4
	.sectionentsize	8
	.align		4
        /*0000*/ 	.word	0x00000000
	.align		4
        /*0004*/ 	.word	0xffffffff
	.align		4
        /*0008*/ 	.word	0x00000000
	.align		4
        /*000c*/ 	.word	0xfffffffe
	.align		4
        /*0010*/ 	.word	0x00000000
	.align		4
        /*0014*/ 	.word	0xfffffffd
	.align		4
        /*0018*/ 	.word	0x00000000
	.align		4
        /*001c*/ 	.word	0xfffffffc


//--------------------- .text._Z14create_elementPfffii --------------------------
	.section	.text._Z14create_elementPfffii,"ax",@progbits
	.align	128
        .global         _Z14create_elementPfffii
        .type           _Z14create_elementPfffii,@function
        .size           _Z14create_elementPfffii,(.L_x_12 - _Z14create_elementPfffii)
        .other          _Z14create_elementPfffii,@"STO_CUDA_ENTRY STV_DEFAULT"
_Z14create_elementPfffii:
.text._Z14create_elementPfffii:
[----:B------:R-:W-:Y:S01]  /*0000*/  LDC R1, c[0x0][0x37c] ;  /* 0x0000df00ff017b82 */ /* 0x000fe20000000800 */
[----:B------:R-:W0:Y:S01]  /*0010*/  S2R R2, SR_TID.X ;  /* 0x0000000000027919 */ /* 0x000e220000002100 */
[----:B------:R-:W0:Y:S02]  /*0020*/  LDCU UR4, c[0x0][0x394] ;  /* 0x00007280ff0477ac */ /* 0x000e240008000800 */
[----:B0-----:R-:W-:-:S13]  /*0030*/  ISETP.GE.AND P0, PT, R2, UR4, PT ;  /* 0x0000000402007c0c */ /* 0x001fda000bf06270 */
[----:B------:R-:W-:Y:S05]  /*0040*/  @P0 EXIT ;  /* 0x000000000000094d */ /* 0x000fea0003800000 */
[----:B------:R-:W-:Y:S01]  /*0050*/  I2FP.F32.U32 R4, UR4 ;  /* 0x0000000400047c45 */ /* 0x000fe20008201000 */
[----:B------:R-:W0:Y:S03]  /*0060*/  LDCU UR4, c[0x0][0x388] ;  /* 0x00007100ff0477ac */ /* 0x000e260008000800 */
[----:B------:R-:W1:Y:S01]  /*0070*/  MUFU.RCP R3, R4 ;  /* 0x0000000400037308 */ /* 0x000e620000001000 */
[----:B0-----:R-:W-:Y:S02]  /*0080*/  IMAD.U32 R5, RZ, RZ, UR4 ;  /* 0x00000004ff057e24 */ /* 0x001fe4000f8e00ff */
[----:B-1----:R-:W-:-:S05]  /*0090*/  FFMA R0, -R4, R3, 1 ;  /* 0x3f80000004007423 */ /* 0x002fca0000000103 */
[----:B------:R-:W0:Y:S01]  /*00a0*/  FCHK P0, R5, R4 ;  /* 0x0000000405007302 */ /* 0x000e220000000000 */
[----:B------:R-:W-:-:S04]  /*00b0*/  FFMA R0, R3, R0, R3 ;  /* 0x0000000003007223 */ /* 0x000fc80000000003 */
[----:B------:R-:W-:-:S04]  /*00c0*/  FFMA R3, R0, UR4, RZ ;  /* 0x0000000400037c23 */ /* 0x000fc800080000ff */
[----:B------:R-:W-:-:S04]  /*00d0*/  FFMA R6, -R4, R3, UR4 ;  /* 0x0000000404067e23 */ /* 0x000fc80008000103 */
[----:B------:R-:W-:Y:S01]  /*00e0*/  FFMA R3, R0, R6, R3 ;  /* 0x0000000600037223 */ /* 0x000fe20000000003 */
[----:B0-----:R-:W-:Y:S06]  /*00f0*/  @!P0 BRA `(.L_x_0) ;  /* 0x0000000000148947 */ /* 0x001fec0003800000 */
[----:B------:R-:W0:Y:S01]  /*0100*/  LDC R0, c[0x0][0x388] ;  /* 0x0000e200ff007b82 */ /* 0x000e220000000800 */
[----:B------:R-:W-:Y:S01]  /*0110*/  IMAD.MOV.U32 R3, RZ, RZ, R4 ;  /* 0x000000ffff037224 */ /* 0x000fe200078e0004 */
[----:B------:R-:W-:-:S07]  /*0120*/  MOV R6, 0x140 ;  /* 0x0000014000067802 */ /* 0x000fce0000000f00 */
[----:B0-----:R-:W-:Y:S05]  /*0130*/  CALL.REL.NOINC `($__internal_0_$__cuda_sm3x_div_rn_noftz_f32_slowpath) ;  /* 0x0000000000a87944 */ /* 0x001fea0003c00000 */
[----:B------:R-:W-:-:S07]  /*0140*/  IMAD.MOV.U32 R3, RZ, RZ, R0 ;  /* 0x000000ffff037224 */ /* 0x000fce00078e0000 */
.L_x_0:
[----:B------:R-:W0:Y:S01]  /*0150*/  LDCU UR6, c[0x0][0x38c] ;  /* 0x00007180ff0677ac */ /* 0x000e220008000800 */
[----:B------:R-:W1:Y:S01]  /*0160*/  MUFU.RCP R0, R3 ;  /* 0x0000000300007308 */ /* 0x000e620000001000 */
[----:B------:R-:W2:Y:S01]  /*0170*/  LDCU.64 UR4, c[0x0][0x358] ;  /* 0x00006b00ff0477ac */ /* 0x000ea20008000a00 */
[----:B0-----:R-:W-:Y:S02]  /*0180*/  IMAD.U32 R6, RZ, RZ, UR6 ;  /* 0x00000006ff067e24 */ /* 0x001fe4000f8e00ff */
[----:B-1----:R-:W-:-:S04]  /*0190*/  FFMA R5, R0, -R3, 1 ;  /* 0x3f80000000057423 */ /* 0x002fc80000000803 */
[----:B------:R-:W0:Y:S01]  /*01a0*/  FCHK P0, R6, R3 ;  /* 0x0000000306007302 */ /* 0x000e220000000000 */
[----:B------:R-:W-:-:S04]  /*01b0*/  FFMA R0, R0, R5, R0 ;  /* 0x0000000500007223 */ /* 0x000fc80000000000 */
[----:B------:R-:W-:-:S04]  /*01c0*/  FFMA R7, R0, UR6, RZ ;  /* 0x0000000600077c23 */ /* 0x000fc800080000ff */
[----:B------:R-:W-:-:S04]  /*01d0*/  FFMA R4, R7, -R3, UR6 ;  /* 0x0000000607047e23 */ /* 0x000fc80008000803 */
[----:B------:R-:W-:Y:S01]  /*01e0*/  FFMA R7, R0, R4, R7 ;  /* 0x0000000400077223 */ /* 0x000fe20000000007 */
[----:B0-2---:R-:W-:Y:S06]  /*01f0*/  @!P0 BRA `(.L_x_1) ;  /* 0x0000000000108947 */ /* 0x005fec0003800000 */
[----:B------:R-:W0:Y:S01]  /*0200*/  LDC R0, c[0x0][0x38c] ;  /* 0x0000e300ff007b82 */ /* 0x000e220000000800 */
[----:B------:R-:W-:-:S07]  /*0210*/  MOV R6, 0x230 ;  /* 0x0000023000067802 */ /* 0x000fce0000000f00 */
[----:B0-----:R-:W-:Y:S05]  /*0220*/  CALL.REL.NOINC `($__internal_0_$__cuda_sm3x_div_rn_noftz_f32_slowpath) ;  /* 0x00000000006c7944 */ /* 0x001fea0003c00000 */
[----:B------:R-:W-:-:S07]  /*0230*/  IMAD.MOV.U32 R7, RZ, RZ, R0 ;  /* 0x000000ffff077224 */ /* 0x000fce00078e0000 */
.L_x_1:
[----:B------:R-:W0:Y:S01]  /*0240*/  LDCU UR6, c[0x0][0x390] ;  /* 0x00007200ff0677ac */ /* 0x000e220008000800 */
[----:B------:R-:W1:Y:S01]  /*0250*/  LDC.64 R4, c[0x0][0x380] ;  /* 0x0000e000ff047b82 */ /* 0x000e620000000a00 */
[----:B------:R-:W2:Y:S01]  /*0260*/  MUFU.RCP R0, R3 ;  /* 0x0000000300007308 */ /* 0x000ea20000001000 */
[----:B------:R-:W3:Y:S01]  /*0270*/  LDCU UR7, c[0x0][0x38c] ;  /* 0x00007180ff0777ac */ /* 0x000ee20008000800 */
[----:B0-----:R-:W-:-:S04]  /*0280*/  IMAD R2, R2, UR6, RZ ;  /* 0x0000000602027c24 */ /* 0x001fc8000f8e02ff */
[----:B------:R-:W-:Y:S01]  /*0290*/  IMAD R9, R2, UR6, RZ ;  /* 0x0000000602097c24 */ /* 0x000fe2000f8e02ff */
[----:B---3--:R-:W-:-:S03]  /*02a0*/  MOV R6, UR7 ;  /* 0x0000000700067c02 */ /* 0x008fc60008000f00 */
[----:B-1----:R-:W-:Y:S01]  /*02b0*/  IMAD.WIDE R4, R9, 0x4, R4 ;  /* 0x0000000409047825 */ /* 0x002fe200078e0204 */
[----:B------:R-:W0:Y:S03]  /*02c0*/  FCHK P0, -R6, R3 ;  /* 0x0000000306007302 */ /* 0x000e260000000100 */
[C---:B--2---:R-:W-:Y:S01]  /*02d0*/  FFMA R9, R0.reuse, -R3, 1 ;  /* 0x3f80000000097423 */ /* 0x044fe20000000803 */
[----:B------:R1:W-:Y:S03]  /*02e0*/  STG.E desc[UR4][R4.64], R7 ;  /* 0x0000000704007986 */ /* 0x0003e6000c101904 */
[----:B------:R-:W-:-:S04]  /*02f0*/  FFMA R0, R0, R9, R0 ;  /* 0x0000000900007223 */ /* 0x000fc80000000000 */
[----:B------:R-:W-:-:S04]  /*0300*/  FFMA R2, R0, -UR7, RZ ;  /* 0x8000000700027c23 */ /* 0x000fc800080000ff */
[----:B------:R-:W-:-:S04]  /*0310*/  FFMA R9, R2, -R3, -UR7 ;  /* 0x8000000702097e23 */ /* 0x000fc80008000803 */
[----:B------:R-:W-:Y:S01]  /*0320*/  FFMA R9, R0, R9, R2 ;  /* 0x0000000900097223 */ /* 0x000fe20000000002 */
[----:B01----:R-:W-:Y:S06]  /*0330*/  @!P0 BRA `(.L_x_2) ;  /* 0x0000000000108947 */ /* 0x003fec0003800000 */
[----:B------:R-:W-:Y:S01]  /*0340*/  FADD R0, -RZ, -UR7 ;  /* 0x80000007ff007e21 */ /* 0x000fe20008000100 */
[----:B------:R-:W-:-:S07]  /*0350*/  MOV R6, 0x370 ;  /* 0x0000037000067802 */ /* 0x000fce0000000f00 */
[----:B------:R-:W-:Y:S05]  /*0360*/  CALL.REL.NOINC `($__internal_0_$__cuda_sm3x_div_rn_noftz_f32_slowpath) ;  /* 0x00000000001c7944 */ /* 0x000fea0003c00000 */
[----:B------:R-:W-:-:S07]  /*0370*/  IMAD.MOV.U32 R9, RZ, RZ, R0 ;  /* 0x000000ffff097224 */ /* 0x000fce00078e0000 */
.L_x_2:
[----:B------:R-:W0:Y:S01]  /*0380*/  LDC R3, c[0x0][0x390] ;  /* 0x0000e400ff037b82 */ /* 0x000e220000000800 */
[----:B------:R-:W-:Y:S01]  /*0390*/  STG.E desc[UR4][R4.64+0x4], R9 ;  /* 0x0000040904007986 */ /* 0x000fe2000c101904 */
[----:B0-----:R-:W-:-:S05]  /*03a0*/  IMAD.WIDE R2, R3, 0x4, R4 ;  /* 0x0000000403027825 */ /* 0x001fca00078e0204 */
[----:B------:R-:W-:Y:S04]  /*03b0*/  STG.E desc[UR4][R2.64], R9 ;  /* 0x0000000902007986 */ /* 0x000fe8000c101904 */
[----:B------:R-:W-:Y:S01]  /*03c0*/  STG.E desc[UR4][R2.64+0x4], R7 ;  /* 0x0000040702007986 */ /* 0x000fe2000c101904 */
[----:B------:R-:W-:Y:S05]  /*03d0*/  EXIT ;  /* 0x000000000000794d */ /* 0x000fea0003800000 */
        .weak           $__internal_0_$__cuda_sm3x_div_rn_noftz_f32_slowpath
        .type           $__internal_0_$__cuda_sm3x_div_rn_noftz_f32_slowpath,@function
        .size           $__internal_0_$__cuda_sm3x_div_rn_noftz_f32_slowpath,(.L_x_12 - $__internal_0_$__cuda_sm3x_div_rn_noftz_f32_slowpath)
$__internal_0_$__cuda_sm3x_div_rn_noftz_f32_slowpath:
[--C-:B------:R-:W-:Y:S02]  /*03e0*/  SHF.R.U32.HI R9, RZ, 0x17, R3.reuse ;  /* 0x00000017ff097819 */ /* 0x100fe40000011603 */
[----:B------:R-:W-:Y:S02]  /*03f0*/  SHF.R.U32.HI R8, RZ, 0x17, R0 ;  /* 0x00000017ff087819 */ /* 0x000fe40000011600 */
[----:B------:R-:W-:Y:S01]  /*0400*/  LOP3.LUT R14, R9, 0xff, RZ, 0xc0, !PT ;  /* 0x000000ff090e7812 */ /* 0x000fe200078ec0ff */
[----:B------:R-:W-:Y:S01]  /*0410*/  IMAD.MOV.U32 R9, RZ, RZ, R3 ;  /* 0x000000ffff097224 */ /* 0x000fe200078e0003 */
[----:B------:R-:W-:-:S03]  /*0420*/  LOP3.LUT R12, R8, 0xff, RZ, 0xc0, !PT ;  /* 0x000000ff080c7812 */ /* 0x000fc600078ec0ff */
[----:B------:R-:W-:Y:S02]  /*0430*/  VIADD R11, R14, 0xffffffff ;  /* 0xffffffff0e0b7836 */ /* 0x000fe40000000000 */
[----:B------:R-:W-:-:S03]  /*0440*/  VIADD R10, R12, 0xffffffff ;  /* 0xffffffff0c0a7836 */ /* 0x000fc60000000000 */
[----:B------:R-:W-:-:S04]  /*0450*/  ISETP.GT.U32.AND P0, PT, R11, 0xfd, PT ;  /* 0x000000fd0b00780c */ /* 0x000fc80003f04070 */
[----:B------:R-:W-:-:S13]  /*0460*/  ISETP.GT.U32.OR P0, PT, R10, 0xfd, P0 ;  /* 0x000000fd0a00780c */ /* 0x000fda0000704470 */
[----:B------:R-:W-:Y:S01]  /*0470*/  @!P0 MOV R8, RZ ;  /* 0x000000ff00088202 */ /* 0x000fe20000000f00 */
[----:B------:R-:W-:Y:S06]  /*0480*/  @!P0 BRA `(.L_x_3) ;  /* 0x00000000005c8947 */ /* 0x000fec0003800000 */
[----:B------:R-:W-:Y:S02]  /*0490*/  FSETP.GTU.FTZ.AND P0, PT, |R0|, +INF , PT ;  /* 0x7f8000000000780b */ /* 0x000fe40003f1c200 */
[----:B------:R-:W-:-:S04]  /*04a0*/  FSETP.GTU.FTZ.AND P1, PT, |R3|, +INF , PT ;  /* 0x7f8000000300780b */ /* 0x000fc80003f3c200 */
[----:B------:R-:W-:-:S13]  /*04b0*/  PLOP3.LUT P0, PT, P0, P1, PT, 0xf8, 0x8f ;  /* 0x00000000008f781c */ /* 0x000fda0000703f70 */
[----:B------:R-:W-:Y:S05]  /*04c0*/  @P0 BRA `(.L_x_4) ;  /* 0x0000000400440947 */ /* 0x000fea0003800000 */
[----:B------:R-:W-:-:S13]  /*04d0*/  LOP3.LUT P0, RZ, R9, 0x7fffffff, R0, 0xc8, !PT ;  /* 0x7fffffff09ff7812 */ /* 0x000fda000780c800 */
[----:B------:R-:W-:Y:S05]  /*04e0*/  @!P0 BRA `(.L_x_5) ;  /* 0x0000000400348947 */ /* 0x000fea0003800000 */
[C---:B------:R-:W-:Y:S02]  /*04f0*/  FSETP.NEU.FTZ.AND P2, PT, |R0|.reuse, +INF , PT ;  /* 0x7f8000000000780b */ /* 0x040fe40003f5d200 */
[----:B------:R-:W-:Y:S02]  /*0500*/  FSETP.NEU.FTZ.AND P1, PT, |R3|, +INF , PT ;  /* 0x7f8000000300780b */ /* 0x000fe40003f3d200 */
[----:B------:R-:W-:-:S11]  /*0510*/  FSETP.NEU.FTZ.AND P0, PT, |R0|, +INF , PT ;  /* 0x7f8000000000780b */ /* 0x000fd60003f1d200 */
[----:B------:R-:W-:Y:S05]  /*0520*/  @!P1 BRA !P2, `(.L_x_5) ;  /* 0x0000000400249947 */ /* 0x000fea0005000000 */
[----:B------:R-:W-:-:S04]  /*0530*/  LOP3.LUT P2, RZ, R0, 0x7fffffff, RZ, 0xc0, !PT ;  /* 0x7fffffff00ff7812 */ /* 0x000fc8000784c0ff */
[----:B------:R-:W-:-:S13]  /*0540*/  PLOP3.LUT P1, PT, P1, P2, PT, 0x2f, 0xf2 ;  /* 0x0000000000f2781c */ /* 0x000fda0000f24577 */
[----:B------:R-:W-:Y:S05]  /*0550*/  @P1 BRA `(.L_x_6) ;  /* 0x0000000400101947 */ /* 0x000fea0003800000 */
[----:B------:R-:W-:-:S04]  /*0560*/  LOP3.LUT P1, RZ, R9, 0x7fffffff, RZ, 0xc0, !PT ;  /* 0x7fffffff09ff7812 */ /* 0x000fc8000782c0ff */
[----:B------:R-:W-:-:S13]  /*0570*/  PLOP3.LUT P0, PT, P0, P1, PT, 0x2f, 0xf2 ;  /* 0x0000000000f2781c */ /* 0x000fda0000702577 */
[----:B------:R-:W-:Y:S05]  /*0580*/  @P0 BRA `(.L_x_7) ;  /* 0x0000000000f80947 */ /* 0x000fea0003800000 */
[----:B------:R-:W-:Y:S02]  /*0590*/  ISETP.GE.AND P0, PT, R10, RZ, PT ;  /* 0x000000ff0a00720c */ /* 0x000fe40003f06270 */
[----:B------:R-:W-:-:S11]  /*05a0*/  ISETP.GE.AND P1, PT, R11, RZ, PT ;  /* 0x000000ff0b00720c */ /* 0x000fd60003f26270 */
[----:B------:R-:W-:Y:S02]  /*05b0*/  @P0 IMAD.MOV.U32 R8, RZ, RZ, RZ ;  /* 0x000000ffff080224 */ /* 0x000fe400078e00ff */
[----:B------:R-:W-:Y:S01]  /*05c0*/  @!P0 FFMA R0, R0, 1.84467440737095516160e+19, RZ ;  /* 0x5f80000000008823 */ /* 0x000fe200000000ff */
[----:B------:R-:W-:Y:S02]  /*05d0*/  @!P0 IMAD.MOV.U32 R8, RZ, RZ, -0x40 ;  /* 0xffffffc0ff088424 */ /* 0x000fe400078e00ff */
[----:B------:R-:W-:Y:S02]  /*05e0*/  @!P1 FFMA R9, R3, 1.84467440737095516160e+19, RZ ;  /* 0x5f80000003099823 */ /* 0x000fe400000000ff */
[----:B------:R-:W-:-:S07]  /*05f0*/  @!P1 VIADD R8, R8, 0x40 ;  /* 0x0000004008089836 */ /* 0x000fce0000000000 */
.L_x_3:
[----:B------:R-:W-:-:S04]  /*0600*/  LEA R10, R14, 0xc0800000, 0x17 ;  /* 0xc08000000e0a7811 */ /* 0x000fc800078eb8ff */
[----:B------:R-:W-:Y:S01]  /*0610*/  IADD3 R10, PT, PT, -R10, R9, RZ ;  /* 0x000000090a0a7210 */ /* 0x000fe20007ffe1ff */
[----:B------:R-:W-:-:S03]  /*0620*/  VIADD R9, R12, 0xffffff81 ;  /* 0xffffff810c097836 */ /* 0x000fc60000000000 */
[----:B------:R-:W0:Y:S01]  /*0630*/  MUFU.RCP R11, R10 ;  /* 0x0000000a000b7308 */ /* 0x000e220000001000 */
[----:B------:R-:W-:Y:S01]  /*0640*/  FADD.FTZ R13, -R10, -RZ ;  /* 0x800000ff0a0d7221 */ /* 0x000fe20000010100 */
[----:B------:R-:W-:-:S03]  /*0650*/  IMAD R0, R9, -0x800000, R0 ;  /* 0xff80000009007824 */ /* 0x000fc600078e0200 */
[----:B0-----:R-:W-:-:S04]  /*0660*/  FFMA R12, R11, R13, 1 ;  /* 0x3f8000000b0c7423 */ /* 0x001fc8000000000d */
[----:B------:R-:W-:-:S04]  /*0670*/  FFMA R16, R11, R12, R11 ;  /* 0x0000000c0b107223 */ /* 0x000fc8000000000b */
[----:B------:R-:W-:-:S04]  /*0680*/  FFMA R11, R0, R16, RZ ;  /* 0x00000010000b7223 */ /* 0x000fc800000000ff */
[----:B------:R-:W-:-:S04]  /*0690*/  FFMA R12, R13, R11, R0 ;  /* 0x0000000b0d0c7223 */ /* 0x000fc80000000000 */
[----:B------:R-:W-:Y:S01]  /*06a0*/  FFMA R15, R16, R12, R11 ;  /* 0x0000000c100f7223 */ /* 0x000fe2000000000b */
[----:B------:R-:W-:-:S03]  /*06b0*/  IADD3 R11, PT, PT, R9, 0x7f, -R14 ;  /* 0x0000007f090b7810 */ /* 0x000fc60007ffe80e */
[----:B------:R-:W-:Y:S02]  /*06c0*/  FFMA R12, R13, R15, R0 ;  /* 0x0000000f0d0c7223 */ /* 0x000fe40000000000 */
[----:B------:R-:W-:Y:S02]  /*06d0*/  IMAD.IADD R11, R11, 0x1, R8 ;  /* 0x000000010b0b7824 */ /* 0x000fe400078e0208 */
[----:B------:R-:W-:-:S05]  /*06e0*/  FFMA R0, R16, R12, R15 ;  /* 0x0000000c10007223 */ /* 0x000fca000000000f */
[----:B------:R-:W-:-:S04]  /*06f0*/  SHF.R.U32.HI R9, RZ, 0x17, R0 ;  /* 0x00000017ff097819 */ /* 0x000fc80000011600 */
[----:B------:R-:W-:-:S05]  /*0700*/  LOP3.LUT R9, R9, 0xff, RZ, 0xc0, !PT ;  /* 0x000000ff09097812 */ /* 0x000fca00078ec0ff */
[----:B------:R-:W-:-:S05]  /*0710*/  IMAD.IADD R13, R9, 0x1, R11 ;  /* 0x00000001090d7824 */ /* 0x000fca00078e020b */
[----:B------:R-:W-:-:S04]  /*0720*/  IADD3 R8, PT, PT, R13, -0x1, RZ ;  /* 0xffffffff0d087810 */ /* 0x000fc80007ffe0ff */
[----:B------:R-:W-:-:S13]  /*0730*/  ISETP.GE.U32.AND P0, PT, R8, 0xfe, PT ;  /* 0x000000fe0800780c */ /* 0x000fda0003f06070 */
[----:B------:R-:W-:Y:S05]  /*0740*/  @!P0 BRA `(.L_x_8) ;  /* 0x0000000000808947 */ /* 0x000fea0003800000 */
[----:B------:R-:W-:-:S13]  /*0750*/  ISETP.GT.AND P0, PT, R13, 0xfe, PT ;  /* 0x000000fe0d00780c */ /* 0x000fda0003f04270 */
[----:B------:R-:W-:Y:S05]  /*0760*/  @P0 BRA `(.L_x_9) ;  /* 0x00000000006c0947 */ /* 0x000fea0003800000 */
[----:B------:R-:W-:-:S13]  /*0770*/  ISETP.GE.AND P0, PT, R13, 0x1, PT ;  /* 0x000000010d00780c */ /* 0x000fda0003f06270 */
[----:B------:R-:W-:Y:S05]  /*0780*/  @P0 BRA `(.L_x_10) ;  /* 0x0000000000980947 */ /* 0x000fea0003800000 */
[----:B------:R-:W-:Y:S02]  /*0790*/  ISETP.GE.AND P0, PT, R13, -0x18, PT ;  /* 0xffffffe80d00780c */ /* 0x000fe40003f06270 */
[----:B------:R-:W-:-:S11]  /*07a0*/  LOP3.LUT R0, R0, 0x80000000, RZ, 0xc0, !PT ;  /* 0x8000000000007812 */ /* 0x000fd600078ec0ff */
[----:B------:R-:W-:Y:S05]  /*07b0*/  @!P0 BRA `(.L_x_10) ;  /* 0x00000000008c8947 */ /* 0x000fea0003800000 */
[CCC-:B------:R-:W-:Y:S01]  /*07c0*/  FFMA.RZ R8, R16.reuse, R12.reuse, R15.reuse ;  /* 0x0000000c10087223 */ /* 0x1c0fe2000000c00f */
[C---:B------:R-:W-:Y:S02]  /*07d0*/  VIADD R11, R13.reuse, 0x20 ;  /* 0x000000200d0b7836 */ /* 0x040fe40000000000 */
[-CC-:B------:R-:W-:Y:S01]  /*07e0*/  FFMA.RM R9, R16, R12.reuse, R15.reuse ;  /* 0x0000000c10097223 */ /* 0x180fe2000000400f */
[C---:B------:R-:W-:Y:S02]  /*07f0*/  ISETP.NE.AND P2, PT, R13.reuse, RZ, PT ;  /* 0x000000ff0d00720c */ /* 0x040fe40003f45270 */
[----:B------:R-:W-:Y:S01]  /*0800*/  LOP3.LUT R10, R8, 0x7fffff, RZ, 0xc0, !PT ;  /* 0x007fffff080a7812 */ /* 0x000fe200078ec0ff */
[----:B------:R-:W-:Y:S01]  /*0810*/  FFMA.RP R8, R16, R12, R15 ;  /* 0x0000000c10087223 */ /* 0x000fe2000000800f */
[----:B------:R-:W-:Y:S01]  /*0820*/  IMAD.MOV R12, RZ, RZ, -R13 ;  /* 0x000000ffff0c7224 */ /* 0x000fe200078e0a0d */
[----:B------:R-:W-:Y:S02]  /*0830*/  ISETP.NE.AND P1, PT, R13, RZ, PT ;  /* 0x000000ff0d00720c */ /* 0x000fe40003f25270 */
[----:B------:R-:W-:-:S02]  /*0840*/  LOP3.LUT R10, R10, 0x800000, RZ, 0xfc, !PT ;  /* 0x008000000a0a7812 */ /* 0x000fc400078efcff */
[----:B------:R-:W-:Y:S02]  /*0850*/  FSETP.NEU.FTZ.AND P0, PT, R8, R9, PT ;  /* 0x000000090800720b */ /* 0x000fe40003f1d000 */
[----:B------:R-:W-:Y:S02]  /*0860*/  SHF.L.U32 R11, R10, R11, RZ ;  /* 0x0000000b0a0b7219 */ /* 0x000fe400000006ff */
[----:B------:R-:W-:Y:S02]  /*0870*/  SEL R9, R12, RZ, P2 ;  /* 0x000000ff0c097207 */ /* 0x000fe40001000000 */
[----:B------:R-:W-:Y:S02]  /*0880*/  ISETP.NE.AND P1, PT, R11, RZ, P1 ;  /* 0x000000ff0b00720c */ /* 0x000fe40000f25270 */
[----:B------:R-:W-:Y:S02]  /*0890*/  SHF.R.U32.HI R9, RZ, R9, R10 ;  /* 0x00000009ff097219 */ /* 0x000fe4000001160a */
[----:B------:R-:W-:-:S02]  /*08a0*/  PLOP3.LUT P0, PT, P0, P1, PT, 0xf8, 0x8f ;  /* 0x00000000008f781c */ /* 0x000fc40000703f70 */
[----:B------:R-:W-:Y:S02]  /*08b0*/  SHF.R.U32.HI R11, RZ, 0x1, R9 ;  /* 0x00000001ff0b7819 */ /* 0x000fe40000011609 */
[----:B------:R-:W-:-:S04]  /*08c0*/  SEL R8, RZ, 0x1, !P0 ;  /* 0x00000001ff087807 */ /* 0x000fc80004000000 */
[----:B------:R-:W-:-:S04]  /*08d0*/  LOP3.LUT R8, R8, 0x1, R11, 0xf8, !PT ;  /* 0x0000000108087812 */ /* 0x000fc800078ef80b */
[----:B------:R-:W-:-:S05]  /*08e0*/  LOP3.LUT R8, R8, R9, RZ, 0xc0, !PT ;  /* 0x0000000908087212 */ /* 0x000fca00078ec0ff */
[----:B------:R-:W-:-:S05]  /*08f0*/  IMAD.IADD R11, R11, 0x1, R8 ;  /* 0x000000010b0b7824 */ /* 0x000fca00078e0208 */
[----:B------:R-:W-:Y:S01]  /*0900*/  LOP3.LUT R0, R11, R0, RZ, 0xfc, !PT ;  /* 0x000000000b007212 */ /* 0x000fe200078efcff */
[----:B------:R-:W-:Y:S06]  /*0910*/  BRA `(.L_x_10) ;  /* 0x0000000000347947 */ /* 0x000fec0003800000 */
.L_x_9:
[----:B------:R-:W-:-:S04]  /*0920*/  LOP3.LUT R0, R0, 0x80000000, RZ, 0xc0, !PT ;  /* 0x8000000000007812 */ /* 0x000fc800078ec0ff */
[----:B------:R-:W-:Y:S01]  /*0930*/  LOP3.LUT R0, R0, 0x7f800000, RZ, 0xfc, !PT ;  /* 0x7f80000000007812 */ /* 0x000fe200078efcff */
[----:B------:R-:W-:Y:S06]  /*0940*/  BRA `(.L_x_10) ;  /* 0x0000000000287947 */ /* 0x000fec0003800000 */
.L_x_8:
[----:B------:R-:W-:Y:S01]  /*0950*/  LEA R0, R11, R0, 0x17 ;  /* 0x000000000b007211 */ /* 0x000fe200078eb8ff */
[----:B------:R-:W-:Y:S06]  /*0960*/  BRA `(.L_x_10) ;  /* 0x0000000000207947 */ /* 0x000fec0003800000 */
.L_x_7:
[----:B------:R-:W-:-:S04]  /*0970*/  LOP3.LUT R0, R9, 0x80000000, R0, 0x48, !PT ;  /* 0x8000000009007812 */ /* 0x000fc800078e4800 */
[----:B------:R-:W-:Y:S01]  /*0980*/  LOP3.LUT R0, R0, 0x7f800000, RZ, 0xfc, !PT ;  /* 0x7f80000000007812 */ /* 0x000fe200078efcff */
[----:B------:R-:W-:Y:S06]  /*0990*/  BRA `(.L_x_10) ;  /* 0x0000000000147947 */ /* 0x000fec0003800000 */
.L_x_6:
[----:B------:R-:W-:Y:S01]  /*09a0*/  LOP3.LUT R0, R9, 0x80000000, R0, 0x48, !PT ;  /* 0x8000000009007812 */ /* 0x000fe200078e4800 */
[----:B------:R-:W-:Y:S06]  /*09b0*/  BRA `(.L_x_10) ;  /* 0x00000000000c7947 */ /* 0x000fec0003800000 */
.L_x_5:
[----:B------:R-:W0:Y:S01]  /*09c0*/  MUFU.RSQ R0, -QNAN ;  /* 0xffc0000000007908 */ /* 0x000e220000001400 */
[----:B------:R-:W-:Y:S05]  /*09d0*/  BRA `(.L_x_10) ;  /* 0x0000000000047947 */ /* 0x000fea0003800000 */
.L_x_4:
[----:B------:R-:W-:-:S07]  /*09e0*/  FADD.FTZ R0, R0, R3 ;  /* 0x0000000300007221 */ /* 0x000fce0000010000 */
.L_x_10:
[----:B------:R-:W-:Y:S02]  /*09f0*/  IMAD.MOV.U32 R8, RZ, RZ, R6 ;  /* 0x000000ffff087224 */ /* 0x000fe400078e0006 */
[----:B------:R-:W-:-:S04]  /*0a00*/  IMAD.MOV.U32 R9, RZ, RZ, 0x0 ;  /* 0x00000000ff097424 */ /* 0x000fc800078e00ff */
[----:B0-----:R-:W-:Y:S05]  /*0a10*/  RET.REL.NODEC R8 `(_Z14create_elementPfffii) ;  /* 0xfffffff408787950 */ /* 0x001fea0003c3ffff */
.L_x_11:
[----:B------:R-:W-:-:S00]  /*0a20*/  BRA `(.L_x_11) ;  /* 0xfffffffc00fc7947 */ /* 0x000fc0000383ffff */
[----:B------:R-:W-:-:S00]  /*0a30*/  NOP ;  /* 0x0000000000007918 */ /* 0x000fc00000000000 */
        /* <DEDUP_REMOVED lines=12> */
.L_x_12:


//--------------------- .nv.shared.reserved.0     --------------------------
	.section	.nv.shared.reserved.0,"aw",@nobits
	.weak		__nv_reservedSMEM_offset_0_alias
	.size		__nv_reservedSMEM_offset_0_alias, 0, 64
	.other		__nv_reservedSMEM_offset_0_alias,@"STO_CUDA_RESERVED_SHARED STV_DEFAULT"
__nv_reservedSMEM_offset_0_alias:
	.zero		0
	.zero		64


//--------------------- .nv.constant0._Z14create_elementPfffii --------------------------
	.section	.nv.constant0._Z14create_elementPfffii,"a",@progbits
	.sectionflags	@""
	.align	4
.nv.constant0._Z14create_elementPfffii:
	.zero		920


//--------------------- SYMBOLS --------------------------

	.type		.nv.reservedSmem.offset0,@object
	.size		.nv.reservedSmem.offset0,0x4
